//
// Generated by NVIDIA NVVM Compiler
//
// Compiler Build ID: CL-36424714
// Cuda compilation tools, release 13.0, V13.0.88
// Based on NVVM 20.0.0
//

.version 9.0
.target sm_100
.address_size 64

// _ZZ11matMultCUDAPKfS0_PfiE8a_shared has been demoted
// _ZZ11matMultCUDAPKfS0_PfiE8b_shared has been demoted

.entry _Z11matMultCUDAPKfS0_Pfi(
	.param .u64 .ptr .align 1 _Z11matMultCUDAPKfS0_Pfi_param_0,
	.param .u64 .ptr .align 1 _Z11matMultCUDAPKfS0_Pfi_param_1,
	.param .u64 .ptr .align 1 _Z11matMultCUDAPKfS0_Pfi_param_2,
	.param .u32 _Z11matMultCUDAPKfS0_Pfi_param_3
)
{
	.reg .pred 	%p<10>;
	.reg .b32 	%r<43>;
	.reg .b32 	%f<111>;
	.reg .b64 	%rd<13>;
	// demoted variable
	.shared .align 4 .b8 _ZZ11matMultCUDAPKfS0_PfiE8a_shared[4096];
	// demoted variable
	.shared .align 4 .b8 _ZZ11matMultCUDAPKfS0_PfiE8b_shared[4096];
	ld.param.u64 	%rd4, [_Z11matMultCUDAPKfS0_Pfi_param_0];
	ld.param.u64 	%rd5, [_Z11matMultCUDAPKfS0_Pfi_param_1];
	ld.param.u64 	%rd6, [_Z11matMultCUDAPKfS0_Pfi_param_2];
	ld.param.u32 	%r24, [_Z11matMultCUDAPKfS0_Pfi_param_3];
	mov.u32 	%r25, %ctaid.x;
	mov.u32 	%r26, %ctaid.y;
	mov.u32 	%r38, %tid.x;
	mov.u32 	%r40, %tid.y;
	shl.b32 	%r27, %r26, 5;
	add.s32 	%r3, %r27, %r40;
	shl.b32 	%r4, %r25, 5;
	add.s32 	%r5, %r4, %r38;
	setp.lt.s32 	%p1, %r24, 1;
	mov.f32 	%f110, 0f00000000;
	@%p1 bra 	$L__BB0_7;
	add.s32 	%r28, %r24, 31;
	shr.u32 	%r29, %r28, 5;
	shl.b32 	%r30, %r40, 7;
	mov.u32 	%r31, _ZZ11matMultCUDAPKfS0_PfiE8a_shared;
	add.s32 	%r6, %r31, %r30;
	shl.b32 	%r32, %r38, 2;
	add.s32 	%r7, %r6, %r32;
	mov.u32 	%r33, _ZZ11matMultCUDAPKfS0_PfiE8b_shared;
	add.s32 	%r9, %r33, %r32;
	add.s32 	%r8, %r9, %r30;
	neg.s32 	%r42, %r29;
	mad.lo.s32 	%r34, %r40, %r24, %r38;
	add.s32 	%r41, %r34, %r4;
	shl.b32 	%r12, %r24, 5;
	mad.lo.s32 	%r39, %r24, %r3, %r38;
	cvta.to.global.u64 	%rd1, %rd4;
	cvta.to.global.u64 	%rd2, %rd5;
	mov.f32 	%f110, 0f00000000;
$L__BB0_2:
	setp.ge.u32 	%p2, %r3, %r24;
	mul.wide.s32 	%rd7, %r39, 4;
	add.s64 	%rd3, %rd1, %rd7;
	setp.ge.s32 	%p3, %r38, %r24;
	mov.f32 	%f108, 0f00000000;
	or.pred  	%p4, %p3, %p2;
	@%p4 bra 	$L__BB0_4;
	ld.global.f32 	%f108, [%rd3];
$L__BB0_4:
	setp.ge.u32 	%p5, %r5, %r24;
	st.shared.f32 	[%r7], %f108;
	setp.ge.s32 	%p6, %r40, %r24;
	mov.f32 	%f109, 0f00000000;
	or.pred  	%p7, %p6, %p5;
	@%p7 bra 	$L__BB0_6;
	mul.wide.u32 	%rd8, %r41, 4;
	add.s64 	%rd9, %rd2, %rd8;
	ld.global.f32 	%f109, [%rd9];
$L__BB0_6:
	st.shared.f32 	[%r8], %f109;
	bar.sync 	0;
	ld.shared.f32 	%f12, [%r6];
	ld.shared.f32 	%f13, [%r9];
	fma.rn.f32 	%f14, %f12, %f13, %f110;
	ld.shared.f32 	%f15, [%r6+4];
	ld.shared.f32 	%f16, [%r9+128];
	fma.rn.f32 	%f17, %f15, %f16, %f14;
	ld.shared.f32 	%f18, [%r6+8];
	ld.shared.f32 	%f19, [%r9+256];
	fma.rn.f32 	%f20, %f18, %f19, %f17;
	ld.shared.f32 	%f21, [%r6+12];
	ld.shared.f32 	%f22, [%r9+384];
	fma.rn.f32 	%f23, %f21, %f22, %f20;
	ld.shared.f32 	%f24, [%r6+16];
	ld.shared.f32 	%f25, [%r9+512];
	fma.rn.f32 	%f26, %f24, %f25, %f23;
	ld.shared.f32 	%f27, [%r6+20];
	ld.shared.f32 	%f28, [%r9+640];
	fma.rn.f32 	%f29, %f27, %f28, %f26;
	ld.shared.f32 	%f30, [%r6+24];
	ld.shared.f32 	%f31, [%r9+768];
	fma.rn.f32 	%f32, %f30, %f31, %f29;
	ld.shared.f32 	%f33, [%r6+28];
	ld.shared.f32 	%f34, [%r9+896];
	fma.rn.f32 	%f35, %f33, %f34, %f32;
	ld.shared.f32 	%f36, [%r6+32];
	ld.shared.f32 	%f37, [%r9+1024];
	fma.rn.f32 	%f38, %f36, %f37, %f35;
	ld.shared.f32 	%f39, [%r6+36];
	ld.shared.f32 	%f40, [%r9+1152];
	fma.rn.f32 	%f41, %f39, %f40, %f38;
	ld.shared.f32 	%f42, [%r6+40];
	ld.shared.f32 	%f43, [%r9+1280];
	fma.rn.f32 	%f44, %f42, %f43, %f41;
	ld.shared.f32 	%f45, [%r6+44];
	ld.shared.f32 	%f46, [%r9+1408];
	fma.rn.f32 	%f47, %f45, %f46, %f44;
	ld.shared.f32 	%f48, [%r6+48];
	ld.shared.f32 	%f49, [%r9+1536];
	fma.rn.f32 	%f50, %f48, %f49, %f47;
	ld.shared.f32 	%f51, [%r6+52];
	ld.shared.f32 	%f52, [%r9+1664];
	fma.rn.f32 	%f53, %f51, %f52, %f50;
	ld.shared.f32 	%f54, [%r6+56];
	ld.shared.f32 	%f55, [%r9+1792];
	fma.rn.f32 	%f56, %f54, %f55, %f53;
	ld.shared.f32 	%f57, [%r6+60];
	ld.shared.f32 	%f58, [%r9+1920];
	fma.rn.f32 	%f59, %f57, %f58, %f56;
	ld.shared.f32 	%f60, [%r6+64];
	ld.shared.f32 	%f61, [%r9+2048];
	fma.rn.f32 	%f62, %f60, %f61, %f59;
	ld.shared.f32 	%f63, [%r6+68];
	ld.shared.f32 	%f64, [%r9+2176];
	fma.rn.f32 	%f65, %f63, %f64, %f62;
	ld.shared.f32 	%f66, [%r6+72];
	ld.shared.f32 	%f67, [%r9+2304];
	fma.rn.f32 	%f68, %f66, %f67, %f65;
	ld.shared.f32 	%f69, [%r6+76];
	ld.shared.f32 	%f70, [%r9+2432];
	fma.rn.f32 	%f71, %f69, %f70, %f68;
	ld.shared.f32 	%f72, [%r6+80];
	ld.shared.f32 	%f73, [%r9+2560];
	fma.rn.f32 	%f74, %f72, %f73, %f71;
	ld.shared.f32 	%f75, [%r6+84];
	ld.shared.f32 	%f76, [%r9+2688];
	fma.rn.f32 	%f77, %f75, %f76, %f74;
	ld.shared.f32 	%f78, [%r6+88];
	ld.shared.f32 	%f79, [%r9+2816];
	fma.rn.f32 	%f80, %f78, %f79, %f77;
	ld.shared.f32 	%f81, [%r6+92];
	ld.shared.f32 	%f82, [%r9+2944];
	fma.rn.f32 	%f83, %f81, %f82, %f80;
	ld.shared.f32 	%f84, [%r6+96];
	ld.shared.f32 	%f85, [%r9+3072];
	fma.rn.f32 	%f86, %f84, %f85, %f83;
	ld.shared.f32 	%f87, [%r6+100];
	ld.shared.f32 	%f88, [%r9+3200];
	fma.rn.f32 	%f89, %f87, %f88, %f86;
	ld.shared.f32 	%f90, [%r6+104];
	ld.shared.f32 	%f91, [%r9+3328];
	fma.rn.f32 	%f92, %f90, %f91, %f89;
	ld.shared.f32 	%f93, [%r6+108];
	ld.shared.f32 	%f94, [%r9+3456];
	fma.rn.f32 	%f95, %f93, %f94, %f92;
	ld.shared.f32 	%f96, [%r6+112];
	ld.shared.f32 	%f97, [%r9+3584];
	fma.rn.f32 	%f98, %f96, %f97, %f95;
	ld.shared.f32 	%f99, [%r6+116];
	ld.shared.f32 	%f100, [%r9+3712];
	fma.rn.f32 	%f101, %f99, %f100, %f98;
	ld.shared.f32 	%f102, [%r6+120];
	ld.shared.f32 	%f103, [%r9+3840];
	fma.rn.f32 	%f104, %f102, %f103, %f101;
	ld.shared.f32 	%f105, [%r6+124];
	ld.shared.f32 	%f106, [%r9+3968];
	fma.rn.f32 	%f110, %f105, %f106, %f104;
	bar.sync 	0;
	add.s32 	%r42, %r42, 1;
	setp.ne.s32 	%p8, %r42, 0;
	add.s32 	%r41, %r41, %r12;
	add.s32 	%r40, %r40, 32;
	add.s32 	%r39, %r39, 32;
	add.s32 	%r38, %r38, 32;
	@%p8 bra 	$L__BB0_2;
$L__BB0_7:
	max.s32 	%r36, %r3, %r5;
	setp.ge.s32 	%p9, %r36, %r24;
	@%p9 bra 	$L__BB0_9;
	mad.lo.s32 	%r37, %r24, %r3, %r5;
	cvta.to.global.u64 	%rd10, %rd6;
	mul.wide.u32 	%rd11, %r37, 4;
	add.s64 	%rd12, %rd10, %rd11;
	st.global.f32 	[%rd12], %f110;
$L__BB0_9:
	ret;

}


// ===== COMPILED SASS (sm_100) =====

	.target	sm_100

	.elftype	@"ET_EXEC"


//--------------------- .note.nv.tkinfo           --------------------------
	.section	.note.nv.tkinfo,"",@"SHT_NOTE"
	.sectionflags	@"SHF_NOTE_NV_TKINFO"
	.tkinfo
        /*0018*/ 	.word	0x00000002
        /*0030*/ 	.string	""
        /*0030*/ 	.string	"ptxas"
        /*0030*/ 	.string	"Cuda compilation tools, release 13.0, V13.0.88"
        /*0030*/ 	.string	"Build cuda_13.0.r13.0/compiler.36424714_0"
        /*0030*/ 	.string	"-arch sm_100 -m 64 "



//--------------------- .note.nv.cuinfo           --------------------------
	.section	.note.nv.cuinfo,"",@"SHT_NOTE"
	.sectionflags	@"SHF_NOTE_NV_CUINFO"
        /*0018*/ 	.short	0x0002
        /*001a*/ 	.short	0x0064
        /*001c*/ 	.short	0x0082
	.zero		2


//--------------------- .nv.info                  --------------------------
	.section	.nv.info,"",@"SHT_CUDA_INFO"
	.align	4


	//----- nvinfo : EIATTR_REGCOUNT
	.align		4
        /*0000*/ 	.byte	0x04, 0x2f
        /*0002*/ 	.short	(.L_1 - .L_0)
	.align		4
.L_0:
        /*0004*/ 	.word	index@(_Z11matMultCUDAPKfS0_Pfi)
        /*0008*/ 	.word	0x00000020


	//----- nvinfo : EIATTR_FRAME_SIZE
	.align		4
.L_1:
        /*000c*/ 	.byte	0x04, 0x11
        /*000e*/ 	.short	(.L_3 - .L_2)
	.align		4
.L_2:
        /*0010*/ 	.word	index@(_Z11matMultCUDAPKfS0_Pfi)
        /*0014*/ 	.word	0x00000000


	//----- nvinfo : EIATTR_MIN_STACK_SIZE
	.align		4
.L_3:
        /*0018*/ 	.byte	0x04, 0x12
        /*001a*/ 	.short	(.L_5 - .L_4)
	.align		4
.L_4:
        /*001c*/ 	.word	index@(_Z11matMultCUDAPKfS0_Pfi)
        /*0020*/ 	.word	0x00000000
.L_5:


//--------------------- .nv.compat                --------------------------
	.section	.nv.compat,"",@"SHT_CUDA_COMPAT_INFO"
	.align	4
        /*0000*/ 	.byte	0x02, 0x09, 0x00, 0x00, 0x02, 0x02, 0x01, 0x00, 0x02, 0x05, 0x05, 0x00, 0x03, 0x07, 0x01, 0x01
        /*0010*/ 	.byte	0x02, 0x03, 0x00, 0x00, 0x02, 0x06, 0x01, 0x00, 0x04, 0x0b, 0x08, 0x00, 0x09, 0x00, 0x00, 0x00
        /*0020*/ 	.byte	0x00, 0x00, 0x00, 0x00


//--------------------- .nv.info._Z11matMultCUDAPKfS0_Pfi --------------------------
	.section	.nv.info._Z11matMultCUDAPKfS0_Pfi,"",@"SHT_CUDA_INFO"
	.sectionflags	@""
	.align	4


	//----- nvinfo : EIATTR_CUDA_API_VERSION
	.align		4
        /*0000*/ 	.byte	0x04, 0x37
        /*0002*/ 	.short	(.L_7 - .L_6)
.L_6:
        /*0004*/ 	.word	0x00000082


	//----- nvinfo : EIATTR_KPARAM_INFO
	.align		4
.L_7:
        /*0008*/ 	.byte	0x04, 0x17
        /*000a*/ 	.short	(.L_9 - .L_8)
.L_8:
        /*000c*/ 	.word	0x00000000
        /*0010*/ 	.short	0x0003
        /*0012*/ 	.short	0x0018
        /*0014*/ 	.byte	0x00, 0xf0, 0x11, 0x00


	//----- nvinfo : EIATTR_KPARAM_INFO
	.align		4
.L_9:
        /*0018*/ 	.byte	0x04, 0x17
        /*001a*/ 	.short	(.L_11 - .L_10)
.L_10:
        /*001c*/ 	.word	0x00000000
        /*0020*/ 	.short	0x0002
        /*0022*/ 	.short	0x0010
        /*0024*/ 	.byte	0x00, 0xf5, 0x21, 0x00


	//----- nvinfo : EIATTR_KPARAM_INFO
	.align		4
.L_11:
        /*0028*/ 	.byte	0x04, 0x17
        /*002a*/ 	.short	(.L_13 - .L_12)
.L_12:
        /*002c*/ 	.word	0x00000000
        /*0030*/ 	.short	0x0001
        /*0032*/ 	.short	0x0008
        /*0034*/ 	.byte	0x00, 0xf5, 0x21, 0x00


	//----- nvinfo : EIATTR_KPARAM_INFO
	.align		4
.L_13:
        /*0038*/ 	.byte	0x04, 0x17
        /*003a*/ 	.short	(.L_15 - .L_14)
.L_14:
        /*003c*/ 	.word	0x00000000
        /*0040*/ 	.short	0x0000
        /*0042*/ 	.short	0x0000
        /*0044*/ 	.byte	0x00, 0xf5, 0x21, 0x00


	//----- nvinfo : EIATTR_SPARSE_MMA_MASK
	.align		4
.L_15:
        /*0048*/ 	.byte	0x03, 0x50
        /*004a*/ 	.short	0x0000


	//----- nvinfo : EIATTR_MAXREG_COUNT
	.align		4
        /*004c*/ 	.byte	0x03, 0x1b
        /*004e*/ 	.short	0x00ff


	//----- nvinfo : EIATTR_NUM_BARRIERS
	.align		4
        /*0050*/ 	.byte	0x02, 0x4c
        /*0052*/ 	.byte	0x01
	.zero		1


	//----- nvinfo : EIATTR_MERCURY_ISA_VERSION
	.align		4
        /*0054*/ 	.byte	0x03, 0x5f
        /*0056*/ 	.short	0x0101


	//----- nvinfo : EIATTR_VRC_CTA_INIT_COUNT
	.align		4
        /*0058*/ 	.byte	0x02, 0x4a
	.zero		1
	.zero		1


	//----- nvinfo : EIATTR_EXIT_INSTR_OFFSETS
	.align		4
        /*005c*/ 	.byte	0x04, 0x1c
        /*005e*/ 	.short	(.L_17 - .L_16)


	//   ....[0]....
.L_16:
        /*0060*/ 	.word	0x00000800


	//   ....[1]....
        /*0064*/ 	.word	0x00000850


	//----- nvinfo : EIATTR_CBANK_PARAM_SIZE
	.align		4
.L_17:
        /*0068*/ 	.byte	0x03, 0x19
        /*006a*/ 	.short	0x001c


	//----- nvinfo : EIATTR_PARAM_CBANK
	.align		4
        /*006c*/ 	.byte	0x04, 0x0a
        /*006e*/ 	.short	(.L_19 - .L_18)
	.align		4
.L_18:
        /*0070*/ 	.word	index@(.nv.constant0._Z11matMultCUDAPKfS0_Pfi)
        /*0074*/ 	.short	0x0380
        /*0076*/ 	.short	0x001c


	//----- nvinfo : EIATTR_SW_WAR
	.align		4
.L_19:
        /*0078*/ 	.byte	0x04, 0x36
        /*007a*/ 	.short	(.L_21 - .L_20)
.L_20:
        /*007c*/ 	.word	0x00000008
.L_21:


//--------------------- .nv.callgraph             --------------------------
	.section	.nv.callgraph,"",@"SHT_CUDA_CALLGRAPH"
	.align	4
	.sectionentsize	8
	.align		4
        /*0000*/ 	.word	0x00000000
	.align		4
        /*0004*/ 	.word	0xffffffff
	.align		4
        /*0008*/ 	.word	0x00000000
	.align		4
        /*000c*/ 	.word	0xfffffffe
	.align		4
        /*0010*/ 	.word	0x00000000
	.align		4
        /*0014*/ 	.word	0xfffffffd
	.align		4
        /*0018*/ 	.word	0x00000000
	.align		4
        /*001c*/ 	.word	0xfffffffc


//--------------------- .text._Z11matMultCUDAPKfS0_Pfi --------------------------
	.section	.text._Z11matMultCUDAPKfS0_Pfi,"ax",@progbits
	.align	128
.text._Z11matMultCUDAPKfS0_Pfi:
        .type           _Z11matMultCUDAPKfS0_Pfi,@function
        .size           _Z11matMultCUDAPKfS0_Pfi,(.L_x_3 - _Z11matMultCUDAPKfS0_Pfi)
        .other          _Z11matMultCUDAPKfS0_Pfi,@"STO_CUDA_ENTRY STV_DEFAULT"
_Z11matMultCUDAPKfS0_Pfi:
[----:B------:R-:W-:Y:S01]  /*0000*/  LDC R1, c[0x0][0x37c] ;  /* 0x0000df00ff017b82 */ /* 0x000fe20000000800 */
[----:B------:R-:W0:Y:S01]  /*0010*/  LDCU UR4, c[0x0][0x398] ;  /* 0x00007300ff0477ac */ /* 0x000e220008000800 */
[----:B------:R-:W1:Y:S01]  /*0020*/  S2R R18, SR_CTAID.Y ;  /* 0x0000000000127919 */ /* 0x000e620000002600 */
[----:B------:R-:W-:Y:S01]  /*0030*/  HFMA2 R27, -RZ, RZ, 0, 0 ;  /* 0x00000000ff1b7431 */ /* 0x000fe200000001ff */
[----:B------:R-:W2:Y:S01]  /*0040*/  LDCU.64 UR8, c[0x0][0x358] ;  /* 0x00006b00ff0877ac */ /* 0x000ea20008000a00 */
[----:B------:R-:W1:Y:S01]  /*0050*/  S2R R19, SR_TID.Y ;  /* 0x0000000000137919 */ /* 0x000e620000002200 */
[----:B------:R-:W3:Y:S01]  /*0060*/  S2R R4, SR_CTAID.X ;  /* 0x0000000000047919 */ /* 0x000ee20000002500 */
[----:B------:R-:W3:Y:S01]  /*0070*/  S2R R21, SR_TID.X ;  /* 0x0000000000157919 */ /* 0x000ee20000002100 */
[----:B0-----:R-:W-:-:S04]  /*0080*/  MOV R6, UR4 ;  /* 0x0000000400067c02 */ /* 0x001fc80008000f00 */
[----:B------:R-:W-:Y:S02]  /*0090*/  ISETP.GE.AND P0, PT, R6, 0x1, PT ;  /* 0x000000010600780c */ /* 0x000fe40003f06270 */
[----:B-1----:R-:W-:Y:S02]  /*00a0*/  LEA R18, R18, R19, 0x5 ;  /* 0x0000001312127211 */ /* 0x002fe400078e28ff */
[----:B---3--:R-:W-:-:S09]  /*00b0*/  LEA R23, R4, R21, 0x5 ;  /* 0x0000001504177211 */ /* 0x008fd200078e28ff */
[----:B--2---:R-:W-:Y:S05]  /*00c0*/  @!P0 BRA `(.L_x_0) ;  /* 0x0000000400c48947 */ /* 0x004fea0003800000 */
[----:B------:R-:W0:Y:S01]  /*00d0*/  S2UR UR6, SR_CgaCtaId ;  /* 0x00000000000679c3 */ /* 0x000e220000008800 */
[----:B------:R-:W-:Y:S01]  /*00e0*/  UMOV UR4, 0x400 ;  /* 0x0000040000047882 */ /* 0x000fe20000000000 */
[----:B------:R-:W-:Y:S01]  /*00f0*/  IADD3 R2, PT, PT, R6, 0x1f, RZ ;  /* 0x0000001f06027810 */ /* 0x000fe20007ffe0ff */
[----:B------:R-:W-:Y:S01]  /*0100*/  UIADD3 UR5, UPT, UPT, UR4, 0x1000, URZ ;  /* 0x0000100004057890 */ /* 0x000fe2000fffe0ff */
[-CC-:B------:R-:W-:Y:S01]  /*0110*/  IMAD R17, R19, R6.reuse, R21.reuse ;  /* 0x0000000613117224 */ /* 0x180fe200078e0215 */
[CC--:B------:R-:W-:Y:S01]  /*0120*/  ISETP.GE.U32.AND P1, PT, R18.reuse, R6.reuse, PT ;  /* 0x000000061200720c */ /* 0x0c0fe20003f26070 */
[----:B------:R-:W-:Y:S01]  /*0130*/  IMAD R7, R18, R6, R21 ;  /* 0x0000000612077224 */ /* 0x000fe200078e0215 */
[----:B------:R-:W-:Y:S01]  /*0140*/  SHF.R.U32.HI R2, RZ, 0x5, R2 ;  /* 0x00000005ff027819 */ /* 0x000fe20000011602 */
[----:B------:R-:W1:Y:S01]  /*0150*/  LDC R0, c[0x0][0x398] ;  /* 0x0000e600ff007b82 */ /* 0x000e620000000800 */
[----:B------:R-:W-:Y:S02]  /*0160*/  LEA R17, R4, R17, 0x5 ;  /* 0x0000001104117211 */ /* 0x000fe400078e28ff */
[----:B------:R-:W-:-:S02]  /*0170*/  IADD3 R16, PT, PT, -R2, RZ, RZ ;  /* 0x000000ff02107210 */ /* 0x000fc40007ffe1ff */
[----:B------:R-:W-:-:S03]  /*0180*/  MOV R27, RZ ;  /* 0x000000ff001b7202 */ /* 0x000fc60000000f00 */
[----:B------:R-:W2:Y:S01]  /*0190*/  LDC.64 R24, c[0x0][0x380] ;  /* 0x0000e000ff187b82 */ /* 0x000ea20000000a00 */
[----:B0-----:R-:W-:Y:S02]  /*01a0*/  ULEA UR4, UR6, UR4, 0x18 ;  /* 0x0000000406047291 */ /* 0x001fe4000f8ec0ff */
[----:B------:R-:W-:-:S04]  /*01b0*/  ULEA UR5, UR6, UR5, 0x18 ;  /* 0x0000000506057291 */ /* 0x000fc8000f8ec0ff */
[----:B------:R-:W-:Y:S02]  /*01c0*/  LEA R5, R19, UR4, 0x7 ;  /* 0x0000000413057c11 */ /* 0x000fe4000f8e38ff */
[C---:B------:R-:W-:Y:S02]  /*01d0*/  LEA R3, R21.reuse, UR5, 0x2 ;  /* 0x0000000515037c11 */ /* 0x040fe4000f8e10ff */
[----:B------:R-:W-:Y:S02]  /*01e0*/  LEA R4, R21, R5, 0x2 ;  /* 0x0000000515047211 */ /* 0x000fe400078e10ff */
[----:B------:R-:W-:-:S07]  /*01f0*/  LEA R2, R19, R3, 0x7 ;  /* 0x0000000313027211 */ /* 0x000fce00078e38ff */
.L_x_1:
[----:B-1----:R-:W-:Y:S01]  /*0200*/  MOV R6, R0 ;  /* 0x0000000000067202 */ /* 0x002fe20000000f00 */
[----:B------:R-:W-:Y:S01]  /*0210*/  HFMA2 R20, -RZ, RZ, 0, 0 ;  /* 0x00000000ff147431 */ /* 0x000fe200000001ff */
[----:B------:R-:W-:Y:S01]  /*0220*/  MOV R22, RZ ;  /* 0x000000ff00167202 */ /* 0x000fe20000000f00 */
[----:B--2---:R-:W-:Y:S01]  /*0230*/  IMAD.WIDE R8, R7, 0x4, R24 ;  /* 0x0000000407087825 */ /* 0x004fe200078e0218 */
[-C--:B------:R-:W-:Y:S02]  /*0240*/  ISETP.GE.U32.AND P0, PT, R23, R6.reuse, PT ;  /* 0x000000061700720c */ /* 0x080fe40003f06070 */
[-C--:B------:R-:W-:Y:S02]  /*0250*/  ISETP.GE.OR P2, PT, R21, R6.reuse, P1 ;  /* 0x000000061500720c */ /* 0x080fe40000f46670 */
[----:B------:R-:W-:-:S11]  /*0260*/  ISETP.GE.OR P0, PT, R19, R6, P0 ;  /* 0x000000061300720c */ /* 0x000fd60000706670 */
[----:B------:R-:W2:Y:S02]  /*0270*/  @!P2 LDG.E R20, desc[UR8][R8.64] ;  /* 0x000000080814a981 */ /* 0x000ea4000c1e1900 */
[----:B------:R-:W0:Y:S02]  /*0280*/  @!P0 LDC.64 R10, c[0x0][0x388] ;  /* 0x0000e200ff0a8b82 */ /* 0x000e240000000a00 */
[----:B0-----:R-:W-:-:S05]  /*0290*/  @!P0 IMAD.WIDE.U32 R10, R17, 0x4, R10 ;  /* 0x00000004110a8825 */ /* 0x001fca00078e000a */
[----:B------:R-:W3:Y:S04]  /*02a0*/  @!P0 LDG.E R22, desc[UR8][R10.64] ;  /* 0x000000080a168981 */ /* 0x000ee8000c1e1900 */
[----:B--2---:R-:W-:Y:S04]  /*02b0*/  STS [R4], R20 ;  /* 0x0000001404007388 */ /* 0x004fe80000000800 */
[----:B---3--:R-:W-:Y:S01]  /*02c0*/  STS [R2], R22 ;  /* 0x0000001602007388 */ /* 0x008fe20000000800 */
[----:B------:R-:W-:Y:S06]  /*02d0*/  BAR.SYNC.DEFER_BLOCKING 0x0 ;  /* 0x0000000000007b1d */ /* 0x000fec0000010000 */
[----:B------:R-:W-:Y:S04]  /*02e0*/  LDS R26, [R3] ;  /* 0x00000000031a7984 */ /* 0x000fe80000000800 */
[----:B------:R-:W0:Y:S04]  /*02f0*/  LDS.128 R12, [R5] ;  /* 0x00000000050c7984 */ /* 0x000e280000000c00 */
[----:B------:R-:W1:Y:S04]  /*0300*/  LDS R28, [R3+0x80] ;  /* 0x00008000031c7984 */ /* 0x000e680000000800 */
[----:B------:R-:W2:Y:S04]  /*0310*/  LDS R29, [R3+0x100] ;  /* 0x00010000031d7984 */ /* 0x000ea80000000800 */
[----:B------:R-:W-:Y:S04]  /*0320*/  LDS.128 R8, [R5+0x10] ;  /* 0x0000100005087984 */ /* 0x000fe80000000c00 */
[----:B------:R-:W-:Y:S01]  /*0330*/  LDS R20, [R3+0x280] ;  /* 0x0002800003147984 */ /* 0x000fe20000000800 */
[----:B0-----:R-:W-:-:S03]  /*0340*/  FFMA R26, R12, R26, R27 ;  /* 0x0000001a0c1a7223 */ /* 0x001fc6000000001b */
[----:B------:R-:W0:Y:S01]  /*0350*/  LDS R12, [R3+0x180] ;  /* 0x00018000030c7984 */ /* 0x000e220000000800 */
[----:B-1----:R-:W-:-:S03]  /*0360*/  FFMA R26, R28, R13, R26 ;  /* 0x0000000d1c1a7223 */ /* 0x002fc6000000001a */
[----:B------:R-:W1:Y:S01]  /*0370*/  LDS R13, [R3+0x200] ;  /* 0x00020000030d7984 */ /* 0x000e620000000800 */
[----:B--2---:R-:W-:-:S03]  /*0380*/  FFMA R29, R29, R14, R26 ;  /* 0x0000000e1d1d7223 */ /* 0x004fc6000000001a */
[----:B------:R-:W2:Y:S04]  /*0390*/  LDS R27, [R3+0x300] ;  /* 0x00030000031b7984 */ /* 0x000ea80000000800 */
[----:B------:R-:W-:Y:S01]  /*03a0*/  LDS R26, [R3+0x400] ;  /* 0x00040000031a7984 */ /* 0x000fe20000000800 */
[----:B0-----:R-:W-:-:S03]  /*03b0*/  FFMA R15, R12, R15, R29 ;  /* 0x0000000f0c0f7223 */ /* 0x001fc6000000001d */
[----:B------:R-:W-:Y:S01]  /*03c0*/  LDS R29, [R3+0xe80] ;  /* 0x000e8000031d7984 */ /* 0x000fe20000000800 */
[----:B-1----:R-:W-:-:S03]  /*03d0*/  FFMA R13, R8, R13, R15 ;  /* 0x0000000d080d7223 */ /* 0x002fc6000000000f */
[----:B------:R-:W0:Y:S01]  /*03e0*/  LDS R8, [R3+0x380] ;  /* 0x0003800003087984 */ /* 0x000e220000000800 */
[----:B------:R-:W-:-:S03]  /*03f0*/  FFMA R22, R20, R9, R13 ;  /* 0x0000000914167223 */ /* 0x000fc6000000000d */
[----:B------:R-:W1:Y:S04]  /*0400*/  LDS.128 R12, [R5+0x20] ;  /* 0x00002000050c7984 */ /* 0x000e680000000c00 */
[----:B------:R-:W3:Y:S01]  /*0410*/  LDS R20, [R3+0x480] ;  /* 0x0004800003147984 */ /* 0x000ee20000000800 */
[----:B--2---:R-:W-:-:S03]  /*0420*/  FFMA R9, R27, R10, R22 ;  /* 0x0000000a1b097223 */ /* 0x004fc60000000016 */
[----:B------:R-:W2:Y:S01]  /*0430*/  LDS R27, [R3+0x500] ;  /* 0x00050000031b7984 */ /* 0x000ea20000000800 */
[----:B0-----:R-:W-:-:S04]  /*0440*/  FFMA R9, R8, R11, R9 ;  /* 0x0000000b08097223 */ /* 0x001fc80000000009 */
[----:B-1----:R-:W-:Y:S02]  /*0450*/  FFMA R9, R12, R26, R9 ;  /* 0x0000001a0c097223 */ /* 0x002fe40000000009 */
[----:B------:R-:W0:Y:S02]  /*0460*/  LDS R12, [R3+0x580] ;  /* 0x00058000030c7984 */ /* 0x000e240000000800 */
[----:B---3--:R-:W-:Y:S02]  /*0470*/  FFMA R22, R20, R13, R9 ;  /* 0x0000000d14167223 */ /* 0x008fe40000000009 */
[----:B------:R-:W-:Y:S04]  /*0480*/  LDS R26, [R3+0x600] ;  /* 0x00060000031a7984 */ /* 0x000fe80000000800 */
        /* <DEDUP_REMOVED lines=36> */
[----:B------:R-:W1:Y:S01]  /*06d0*/  LDS.128 R8, [R5+0x70] ;  /* 0x0000700005087984 */ /* 0x000e620000000c00 */
[----:B--2---:R-:W-:-:S03]  /*06e0*/  FFMA R27, R27, R14, R20 ;  /* 0x0000000e1b1b7223 */ /* 0x004fc60000000014 */
[----:B------:R-:W2:Y:S04]  /*06f0*/  LDS R20, [R3+0xf00] ;  /* 0x000f000003147984 */ /* 0x000ea80000000800 */
[----:B------:R-:W3:Y:S01]  /*0700*/  LDS R14, [R3+0xf80] ;  /* 0x000f8000030e7984 */ /* 0x000ee20000000800 */
[----:B------:R-:W-:Y:S01]  /*0710*/  IADD3 R16, PT, PT, R16, 0x1, RZ ;  /* 0x0000000110107810 */ /* 0x000fe20007ffe0ff */
[----:B------:R-:W-:Y:S03]  /*0720*/  BAR.SYNC.DEFER_BLOCKING 0x0 ;  /* 0x0000000000007b1d */ /* 0x000fe60000010000 */
[----:B------:R-:W-:Y:S02]  /*0730*/  ISETP.NE.AND P0, PT, R16, RZ, PT ;  /* 0x000000ff1000720c */ /* 0x000fe40003f05270 */
[----:B------:R-:W-:Y:S01]  /*0740*/  IADD3 R7, PT, PT, R7, 0x20, RZ ;  /* 0x0000002007077810 */ /* 0x000fe20007ffe0ff */
[----:B0-----:R-:W-:-:S04]  /*0750*/  FFMA R15, R12, R15, R27 ;  /* 0x0000000f0c0f7223 */ /* 0x001fc8000000001b */
[----:B-1----:R-:W-:-:S04]  /*0760*/  FFMA R8, R8, R13, R15 ;  /* 0x0000000d08087223 */ /* 0x002fc8000000000f */
[----:B------:R-:W-:-:S04]  /*0770*/  FFMA R9, R29, R9, R8 ;  /* 0x000000091d097223 */ /* 0x000fc80000000008 */
[----:B--2---:R-:W-:Y:S01]  /*0780*/  FFMA R9, R20, R10, R9 ;  /* 0x0000000a14097223 */ /* 0x004fe20000000009 */
[----:B------:R-:W-:Y:S02]  /*0790*/  IADD3 R21, PT, PT, R21, 0x20, RZ ;  /* 0x0000002015157810 */ /* 0x000fe40007ffe0ff */
[----:B------:R-:W-:Y:S01]  /*07a0*/  IADD3 R19, PT, PT, R19, 0x20, RZ ;  /* 0x0000002013137810 */ /* 0x000fe20007ffe0ff */
[----:B---3--:R-:W-:Y:S01]  /*07b0*/  FFMA R27, R14, R11, R9 ;  /* 0x0000000b0e1b7223 */ /* 0x008fe20000000009 */
[----:B------:R-:W-:Y:S01]  /*07c0*/  LEA R17, R6, R17, 0x5 ;  /* 0x0000001106117211 */ /* 0x000fe200078e28ff */
[----:B------:R-:W-:Y:S06]  /*07d0*/  @P0 BRA `(.L_x_1) ;  /* 0xfffffff800880947 */ /* 0x000fec000383ffff */
.L_x_0:
[----:B------:R-:W-:-:S04]  /*07e0*/  VIMNMX R3, PT, PT, R18, R23, !PT ;  /* 0x0000001712037248 */ /* 0x000fc80007fe0100 */
[----:B------:R-:W-:-:S13]  /*07f0*/  ISETP.GE.AND P0, PT, R3, R6, PT ;  /* 0x000000060300720c */ /* 0x000fda0003f06270 */
[----:B------:R-:W-:Y:S05]  /*0800*/  @P0 EXIT ;  /* 0x000000000000094d */ /* 0x000fea0003800000 */
[----:B------:R-:W0:Y:S01]  /*0810*/  LDC.64 R2, c[0x0][0x390] ;  /* 0x0000e400ff027b82 */ /* 0x000e220000000a00 */
[----:B------:R-:W-:-:S04]  /*0820*/  IMAD R23, R18, R6, R23 ;  /* 0x0000000612177224 */ /* 0x000fc800078e0217 */
[----:B0-----:R-:W-:-:S05]  /*0830*/  IMAD.WIDE.U32 R2, R23, 0x4, R2 ;  /* 0x0000000417027825 */ /* 0x001fca00078e0002 */
[----:B------:R-:W-:Y:S01]  /*0840*/  STG.E desc[UR8][R2.64], R27 ;  /* 0x0000001b02007986 */ /* 0x000fe2000c101908 */
[----:B------:R-:W-:Y:S05]  /*0850*/  EXIT ;  /* 0x000000000000794d */ /* 0x000fea0003800000 */
.L_x_2:
[----:B------:R-:W-:-:S00]  /*0860*/  BRA `(.L_x_2) ;  /* 0xfffffffc00fc7947 */ /* 0x000fc0000383ffff */
[----:B------:R-:W-:-:S00]  /*0870*/  NOP ;  /* 0x0000000000007918 */ /* 0x000fc00000000000 */
        /* <DEDUP_REMOVED lines=8> */
.L_x_3:


//--------------------- .nv.shared._Z11matMultCUDAPKfS0_Pfi --------------------------
	.section	.nv.shared._Z11matMultCUDAPKfS0_Pfi,"aw",@nobits
	.sectionflags	@""
	.align	4
.nv.shared._Z11matMultCUDAPKfS0_Pfi:
	.zero		9216


//--------------------- .nv.shared.reserved.0     --------------------------
	.section	.nv.shared.reserved.0,"aw",@nobits
	.weak		__nv_reservedSMEM_offset_0_alias
	.size		__nv_reservedSMEM_offset_0_alias, 0, 64
	.other		__nv_reservedSMEM_offset_0_alias,@"STO_CUDA_RESERVED_SHARED STV_DEFAULT"
__nv_reservedSMEM_offset_0_alias:
	.zero		0
	.zero		64


//--------------------- .nv.constant0._Z11matMultCUDAPKfS0_Pfi --------------------------
	.section	.nv.constant0._Z11matMultCUDAPKfS0_Pfi,"a",@progbits
	.sectionflags	@""
	.align	4
.nv.constant0._Z11matMultCUDAPKfS0_Pfi:
	.zero		924


//--------------------- SYMBOLS --------------------------

	.type		.nv.reservedSmem.offset0,@object
	.size		.nv.reservedSmem.offset0,0x4
	.type		.nv.reservedSmem.cap,@object
	.size		.nv.reservedSmem.cap,0x4
